//
// Generated by NVIDIA NVVM Compiler
//
// Compiler Build ID: CL-36424714
// Cuda compilation tools, release 13.0, V13.0.88
// Based on NVVM 20.0.0
//

.version 9.0
.target sm_100
.address_size 64

	// .globl	_Z19matrixMultGPUKernelPfS_S_iii

.visible .entry _Z19matrixMultGPUKernelPfS_S_iii(
	.param .u64 .ptr .align 1 _Z19matrixMultGPUKernelPfS_S_iii_param_0,
	.param .u64 .ptr .align 1 _Z19matrixMultGPUKernelPfS_S_iii_param_1,
	.param .u64 .ptr .align 1 _Z19matrixMultGPUKernelPfS_S_iii_param_2,
	.param .u32 _Z19matrixMultGPUKernelPfS_S_iii_param_3,
	.param .u32 _Z19matrixMultGPUKernelPfS_S_iii_param_4,
	.param .u32 _Z19matrixMultGPUKernelPfS_S_iii_param_5
)
{
	.reg .pred 	%p<13>;
	.reg .b32 	%r<41>;
	.reg .b32 	%f<68>;
	.reg .b64 	%rd<53>;

	ld.param.u64 	%rd7, [_Z19matrixMultGPUKernelPfS_S_iii_param_0];
	ld.param.u64 	%rd8, [_Z19matrixMultGPUKernelPfS_S_iii_param_1];
	ld.param.u64 	%rd6, [_Z19matrixMultGPUKernelPfS_S_iii_param_2];
	ld.param.u32 	%r20, [_Z19matrixMultGPUKernelPfS_S_iii_param_3];
	ld.param.u32 	%r18, [_Z19matrixMultGPUKernelPfS_S_iii_param_4];
	ld.param.u32 	%r19, [_Z19matrixMultGPUKernelPfS_S_iii_param_5];
	cvta.to.global.u64 	%rd1, %rd8;
	cvta.to.global.u64 	%rd2, %rd7;
	mov.u32 	%r21, %ctaid.y;
	mov.u32 	%r22, %ntid.y;
	mov.u32 	%r23, %tid.y;
	mad.lo.s32 	%r1, %r21, %r22, %r23;
	mov.u32 	%r24, %ctaid.x;
	mov.u32 	%r25, %ntid.x;
	mov.u32 	%r26, %tid.x;
	mad.lo.s32 	%r2, %r24, %r25, %r26;
	setp.ge.s32 	%p1, %r1, %r20;
	setp.ge.s32 	%p2, %r2, %r19;
	or.pred  	%p3, %p1, %p2;
	@%p3 bra 	$L__BB0_14;
	setp.lt.s32 	%p4, %r18, 1;
	mov.f32 	%f67, 0f00000000;
	@%p4 bra 	$L__BB0_13;
	mul.lo.s32 	%r3, %r18, %r1;
	and.b32  	%r4, %r18, 7;
	setp.lt.u32 	%p5, %r18, 8;
	mov.f32 	%f67, 0f00000000;
	mov.b32 	%r39, 0;
	@%p5 bra 	$L__BB0_5;
	and.b32  	%r39, %r18, 2147483640;
	neg.s32 	%r37, %r39;
	shl.b32 	%r7, %r19, 3;
	mul.wide.u32 	%rd9, %r3, 4;
	add.s64 	%rd10, %rd9, %rd2;
	add.s64 	%rd52, %rd10, 16;
	mov.f32 	%f67, 0f00000000;
	mul.wide.s32 	%rd13, %r19, 4;
	mov.u32 	%r36, %r2;
$L__BB0_4:
	.pragma "nounroll";
	ld.global.f32 	%f17, [%rd52+-16];
	mul.wide.s32 	%rd11, %r36, 4;
	add.s64 	%rd12, %rd1, %rd11;
	ld.global.f32 	%f18, [%rd12];
	fma.rn.f32 	%f19, %f17, %f18, %f67;
	ld.global.f32 	%f20, [%rd52+-12];
	add.s64 	%rd14, %rd12, %rd13;
	ld.global.f32 	%f21, [%rd14];
	fma.rn.f32 	%f22, %f20, %f21, %f19;
	ld.global.f32 	%f23, [%rd52+-8];
	add.s64 	%rd15, %rd14, %rd13;
	ld.global.f32 	%f24, [%rd15];
	fma.rn.f32 	%f25, %f23, %f24, %f22;
	ld.global.f32 	%f26, [%rd52+-4];
	add.s64 	%rd16, %rd15, %rd13;
	ld.global.f32 	%f27, [%rd16];
	fma.rn.f32 	%f28, %f26, %f27, %f25;
	ld.global.f32 	%f29, [%rd52];
	add.s64 	%rd17, %rd16, %rd13;
	ld.global.f32 	%f30, [%rd17];
	fma.rn.f32 	%f31, %f29, %f30, %f28;
	ld.global.f32 	%f32, [%rd52+4];
	add.s64 	%rd18, %rd17, %rd13;
	ld.global.f32 	%f33, [%rd18];
	fma.rn.f32 	%f34, %f32, %f33, %f31;
	ld.global.f32 	%f35, [%rd52+8];
	add.s64 	%rd19, %rd18, %rd13;
	ld.global.f32 	%f36, [%rd19];
	fma.rn.f32 	%f37, %f35, %f36, %f34;
	ld.global.f32 	%f38, [%rd52+12];
	add.s64 	%rd20, %rd19, %rd13;
	ld.global.f32 	%f39, [%rd20];
	fma.rn.f32 	%f67, %f38, %f39, %f37;
	add.s32 	%r37, %r37, 8;
	add.s32 	%r36, %r36, %r7;
	add.s64 	%rd52, %rd52, 32;
	setp.ne.s32 	%p6, %r37, 0;
	@%p6 bra 	$L__BB0_4;
$L__BB0_5:
	setp.eq.s32 	%p7, %r4, 0;
	@%p7 bra 	$L__BB0_13;
	and.b32  	%r13, %r18, 3;
	setp.lt.u32 	%p8, %r4, 4;
	@%p8 bra 	$L__BB0_8;
	add.s32 	%r28, %r39, %r3;
	mul.wide.u32 	%rd21, %r28, 4;
	add.s64 	%rd22, %rd2, %rd21;
	ld.global.f32 	%f41, [%rd22];
	mad.lo.s32 	%r29, %r39, %r19, %r2;
	mul.wide.s32 	%rd23, %r29, 4;
	add.s64 	%rd24, %rd1, %rd23;
	ld.global.f32 	%f42, [%rd24];
	fma.rn.f32 	%f43, %f41, %f42, %f67;
	cvt.u64.u32 	%rd25, %r3;
	cvt.u64.u32 	%rd26, %r39;
	add.s64 	%rd27, %rd26, %rd25;
	shl.b64 	%rd28, %rd27, 2;
	add.s64 	%rd29, %rd2, %rd28;
	ld.global.f32 	%f44, [%rd29+4];
	mul.wide.s32 	%rd30, %r19, 4;
	add.s64 	%rd31, %rd24, %rd30;
	ld.global.f32 	%f45, [%rd31];
	fma.rn.f32 	%f46, %f44, %f45, %f43;
	ld.global.f32 	%f47, [%rd29+8];
	add.s64 	%rd32, %rd31, %rd30;
	ld.global.f32 	%f48, [%rd32];
	fma.rn.f32 	%f49, %f47, %f48, %f46;
	ld.global.f32 	%f50, [%rd29+12];
	add.s64 	%rd33, %rd32, %rd30;
	ld.global.f32 	%f51, [%rd33];
	fma.rn.f32 	%f67, %f50, %f51, %f49;
	add.s32 	%r39, %r39, 4;
$L__BB0_8:
	setp.eq.s32 	%p9, %r13, 0;
	@%p9 bra 	$L__BB0_13;
	setp.eq.s32 	%p10, %r13, 1;
	@%p10 bra 	$L__BB0_11;
	add.s32 	%r30, %r39, %r3;
	mul.wide.u32 	%rd34, %r30, 4;
	add.s64 	%rd35, %rd2, %rd34;
	ld.global.f32 	%f53, [%rd35];
	mad.lo.s32 	%r31, %r39, %r19, %r2;
	mul.wide.s32 	%rd36, %r31, 4;
	add.s64 	%rd37, %rd1, %rd36;
	ld.global.f32 	%f54, [%rd37];
	fma.rn.f32 	%f55, %f53, %f54, %f67;
	cvt.u64.u32 	%rd38, %r3;
	cvt.u64.u32 	%rd39, %r39;
	add.s64 	%rd40, %rd39, %rd38;
	shl.b64 	%rd41, %rd40, 2;
	add.s64 	%rd42, %rd2, %rd41;
	ld.global.f32 	%f56, [%rd42+4];
	mul.wide.s32 	%rd43, %r19, 4;
	add.s64 	%rd44, %rd37, %rd43;
	ld.global.f32 	%f57, [%rd44];
	fma.rn.f32 	%f67, %f56, %f57, %f55;
	add.s32 	%r39, %r39, 2;
$L__BB0_11:
	and.b32  	%r32, %r18, 1;
	setp.eq.b32 	%p11, %r32, 1;
	not.pred 	%p12, %p11;
	@%p12 bra 	$L__BB0_13;
	add.s32 	%r33, %r39, %r3;
	mul.wide.u32 	%rd45, %r33, 4;
	add.s64 	%rd46, %rd2, %rd45;
	ld.global.f32 	%f58, [%rd46];
	mad.lo.s32 	%r34, %r39, %r19, %r2;
	mul.wide.s32 	%rd47, %r34, 4;
	add.s64 	%rd48, %rd1, %rd47;
	ld.global.f32 	%f59, [%rd48];
	fma.rn.f32 	%f67, %f58, %f59, %f67;
$L__BB0_13:
	mad.lo.s32 	%r35, %r19, %r1, %r2;
	cvta.to.global.u64 	%rd49, %rd6;
	mul.wide.s32 	%rd50, %r35, 4;
	add.s64 	%rd51, %rd49, %rd50;
	st.global.f32 	[%rd51], %f67;
$L__BB0_14:
	ret;

}


// ===== COMPILED SASS (sm_100) =====

	.target	sm_100

	.elftype	@"ET_EXEC"


//--------------------- .note.nv.tkinfo           --------------------------
	.section	.note.nv.tkinfo,"",@"SHT_NOTE"
	.sectionflags	@"SHF_NOTE_NV_TKINFO"
	.tkinfo
        /*0018*/ 	.word	0x00000002
        /*0030*/ 	.string	""
        /*0030*/ 	.string	"ptxas"
        /*0030*/ 	.string	"Cuda compilation tools, release 13.0, V13.0.88"
        /*0030*/ 	.string	"Build cuda_13.0.r13.0/compiler.36424714_0"
        /*0030*/ 	.string	"-arch sm_100 -m 64 "



//--------------------- .note.nv.cuinfo           --------------------------
	.section	.note.nv.cuinfo,"",@"SHT_NOTE"
	.sectionflags	@"SHF_NOTE_NV_CUINFO"
        /*0018*/ 	.short	0x0002
        /*001a*/ 	.short	0x0064
        /*001c*/ 	.short	0x0082
	.zero		2


//--------------------- .nv.info                  --------------------------
	.section	.nv.info,"",@"SHT_CUDA_INFO"
	.align	4


	//----- nvinfo : EIATTR_REGCOUNT
	.align		4
        /*0000*/ 	.byte	0x04, 0x2f
        /*0002*/ 	.short	(.L_1 - .L_0)
	.align		4
.L_0:
        /*0004*/ 	.word	index@(_Z19matrixMultGPUKernelPfS_S_iii)
        /*0008*/ 	.word	0x00000020


	//----- nvinfo : EIATTR_FRAME_SIZE
	.align		4
.L_1:
        /*000c*/ 	.byte	0x04, 0x11
        /*000e*/ 	.short	(.L_3 - .L_2)
	.align		4
.L_2:
        /*0010*/ 	.word	index@(_Z19matrixMultGPUKernelPfS_S_iii)
        /*0014*/ 	.word	0x00000000


	//----- nvinfo : EIATTR_MIN_STACK_SIZE
	.align		4
.L_3:
        /*0018*/ 	.byte	0x04, 0x12
        /*001a*/ 	.short	(.L_5 - .L_4)
	.align		4
.L_4:
        /*001c*/ 	.word	index@(_Z19matrixMultGPUKernelPfS_S_iii)
        /*0020*/ 	.word	0x00000000
.L_5:


//--------------------- .nv.compat                --------------------------
	.section	.nv.compat,"",@"SHT_CUDA_COMPAT_INFO"
	.align	4
        /*0000*/ 	.byte	0x02, 0x09, 0x00, 0x00, 0x02, 0x02, 0x01, 0x00, 0x02, 0x05, 0x05, 0x00, 0x03, 0x07, 0x01, 0x01
        /*0010*/ 	.byte	0x02, 0x03, 0x00, 0x00, 0x02, 0x06, 0x01, 0x00, 0x04, 0x0b, 0x08, 0x00, 0x09, 0x00, 0x00, 0x00
        /*0020*/ 	.byte	0x00, 0x00, 0x00, 0x00


//--------------------- .nv.info._Z19matrixMultGPUKernelPfS_S_iii --------------------------
	.section	.nv.info._Z19matrixMultGPUKernelPfS_S_iii,"",@"SHT_CUDA_INFO"
	.sectionflags	@""
	.align	4


	//----- nvinfo : EIATTR_CUDA_API_VERSION
	.align		4
        /*0000*/ 	.byte	0x04, 0x37
        /*0002*/ 	.short	(.L_7 - .L_6)
.L_6:
        /*0004*/ 	.word	0x00000082


	//----- nvinfo : EIATTR_KPARAM_INFO
	.align		4
.L_7:
        /*0008*/ 	.byte	0x04, 0x17
        /*000a*/ 	.short	(.L_9 - .L_8)
.L_8:
        /*000c*/ 	.word	0x00000000
        /*0010*/ 	.short	0x0005
        /*0012*/ 	.short	0x0020
        /*0014*/ 	.byte	0x00, 0xf0, 0x11, 0x00


	//----- nvinfo : EIATTR_KPARAM_INFO
	.align		4
.L_9:
        /*0018*/ 	.byte	0x04, 0x17
        /*001a*/ 	.short	(.L_11 - .L_10)
.L_10:
        /*001c*/ 	.word	0x00000000
        /*0020*/ 	.short	0x0004
        /*0022*/ 	.short	0x001c
        /*0024*/ 	.byte	0x00, 0xf0, 0x11, 0x00


	//----- nvinfo : EIATTR_KPARAM_INFO
	.align		4
.L_11:
        /*0028*/ 	.byte	0x04, 0x17
        /*002a*/ 	.short	(.L_13 - .L_12)
.L_12:
        /*002c*/ 	.word	0x00000000
        /*0030*/ 	.short	0x0003
        /*0032*/ 	.short	0x0018
        /*0034*/ 	.byte	0x00, 0xf0, 0x11, 0x00


	//----- nvinfo : EIATTR_KPARAM_INFO
	.align		4
.L_13:
        /*0038*/ 	.byte	0x04, 0x17
        /*003a*/ 	.short	(.L_15 - .L_14)
.L_14:
        /*003c*/ 	.word	0x00000000
        /*0040*/ 	.short	0x0002
        /*0042*/ 	.short	0x0010
        /*0044*/ 	.byte	0x00, 0xf5, 0x21, 0x00


	//----- nvinfo : EIATTR_KPARAM_INFO
	.align		4
.L_15:
        /*0048*/ 	.byte	0x04, 0x17
        /*004a*/ 	.short	(.L_17 - .L_16)
.L_16:
        /*004c*/ 	.word	0x00000000
        /*0050*/ 	.short	0x0001
        /*0052*/ 	.short	0x0008
        /*0054*/ 	.byte	0x00, 0xf5, 0x21, 0x00


	//----- nvinfo : EIATTR_KPARAM_INFO
	.align		4
.L_17:
        /*0058*/ 	.byte	0x04, 0x17
        /*005a*/ 	.short	(.L_19 - .L_18)
.L_18:
        /*005c*/ 	.word	0x00000000
        /*0060*/ 	.short	0x0000
        /*0062*/ 	.short	0x0000
        /*0064*/ 	.byte	0x00, 0xf5, 0x21, 0x00


	//----- nvinfo : EIATTR_SPARSE_MMA_MASK
	.align		4
.L_19:
        /*0068*/ 	.byte	0x03, 0x50
        /*006a*/ 	.short	0x0000


	//----- nvinfo : EIATTR_MAXREG_COUNT
	.align		4
        /*006c*/ 	.byte	0x03, 0x1b
        /*006e*/ 	.short	0x00ff


	//----- nvinfo : EIATTR_MERCURY_ISA_VERSION
	.align		4
        /*0070*/ 	.byte	0x03, 0x5f
        /*0072*/ 	.short	0x0101


	//----- nvinfo : EIATTR_VRC_CTA_INIT_COUNT
	.align		4
        /*0074*/ 	.byte	0x02, 0x4a
	.zero		1
	.zero		1


	//----- nvinfo : EIATTR_EXIT_INSTR_OFFSETS
	.align		4
        /*0078*/ 	.byte	0x04, 0x1c
        /*007a*/ 	.short	(.L_21 - .L_20)


	//   ....[0]....
.L_20:
        /*007c*/ 	.word	0x000000d0


	//   ....[1]....
        /*0080*/ 	.word	0x000008f0


	//----- nvinfo : EIATTR_CBANK_PARAM_SIZE
	.align		4
.L_21:
        /*0084*/ 	.byte	0x03, 0x19
        /*0086*/ 	.short	0x0024


	//----- nvinfo : EIATTR_PARAM_CBANK
	.align		4
        /*0088*/ 	.byte	0x04, 0x0a
        /*008a*/ 	.short	(.L_23 - .L_22)
	.align		4
.L_22:
        /*008c*/ 	.word	index@(.nv.constant0._Z19matrixMultGPUKernelPfS_S_iii)
        /*0090*/ 	.short	0x0380
        /*0092*/ 	.short	0x0024


	//----- nvinfo : EIATTR_SW_WAR
	.align		4
.L_23:
        /*0094*/ 	.byte	0x04, 0x36
        /*0096*/ 	.short	(.L_25 - .L_24)
.L_24:
        /*0098*/ 	.word	0x00000008
.L_25:


//--------------------- .nv.callgraph             --------------------------
	.section	.nv.callgraph,"",@"SHT_CUDA_CALLGRAPH"
	.align	4
	.sectionentsize	8
	.align		4
        /*0000*/ 	.word	0x00000000
	.align		4
        /*0004*/ 	.word	0xffffffff
	.align		4
        /*0008*/ 	.word	0x00000000
	.align		4
        /*000c*/ 	.word	0xfffffffe
	.align		4
        /*0010*/ 	.word	0x00000000
	.align		4
        /*0014*/ 	.word	0xfffffffd
	.align		4
        /*0018*/ 	.word	0x00000000
	.align		4
        /*001c*/ 	.word	0xfffffffc


//--------------------- .text._Z19matrixMultGPUKernelPfS_S_iii --------------------------
	.section	.text._Z19matrixMultGPUKernelPfS_S_iii,"ax",@progbits
	.align	128
        .global         _Z19matrixMultGPUKernelPfS_S_iii
        .type           _Z19matrixMultGPUKernelPfS_S_iii,@function
        .size           _Z19matrixMultGPUKernelPfS_S_iii,(.L_x_5 - _Z19matrixMultGPUKernelPfS_S_iii)
        .other          _Z19matrixMultGPUKernelPfS_S_iii,@"STO_CUDA_ENTRY STV_DEFAULT"
_Z19matrixMultGPUKernelPfS_S_iii:
.text._Z19matrixMultGPUKernelPfS_S_iii:
[----:B------:R-:W-:Y:S01]  /*0000*/  LDC R1, c[0x0][0x37c] ;  /* 0x0000df00ff017b82 */ /* 0x000fe20000000800 */
[----:B------:R-:W0:Y:S07]  /*0010*/  S2R R5, SR_TID.X ;  /* 0x0000000000057919 */ /* 0x000e2e0000002100 */
[----:B------:R-:W1:Y:S01]  /*0020*/  LDC R16, c[0x0][0x364] ;  /* 0x0000d900ff107b82 */ /* 0x000e620000000800 */
[----:B------:R-:W2:Y:S01]  /*0030*/  LDCU UR6, c[0x0][0x398] ;  /* 0x00007300ff0677ac */ /* 0x000ea20008000800 */
[----:B------:R-:W1:Y:S06]  /*0040*/  S2R R3, SR_TID.Y ;  /* 0x0000000000037919 */ /* 0x000e6c0000002200 */
[----:B------:R-:W0:Y:S08]  /*0050*/  S2UR UR5, SR_CTAID.X ;  /* 0x00000000000579c3 */ /* 0x000e300000002500 */
[----:B------:R-:W0:Y:S08]  /*0060*/  LDC R0, c[0x0][0x360] ;  /* 0x0000d800ff007b82 */ /* 0x000e300000000800 */
[----:B------:R-:W1:Y:S08]  /*0070*/  S2UR UR4, SR_CTAID.Y ;  /* 0x00000000000479c3 */ /* 0x000e700000002600 */
[----:B------:R-:W3:Y:S01]  /*0080*/  LDC R17, c[0x0][0x3a0] ;  /* 0x0000e800ff117b82 */ /* 0x000ee20000000800 */
[----:B0-----:R-:W-:-:S02]  /*0090*/  IMAD R0, R0, UR5, R5 ;  /* 0x0000000500007c24 */ /* 0x001fc4000f8e0205 */
[----:B-1----:R-:W-:-:S03]  /*00a0*/  IMAD R16, R16, UR4, R3 ;  /* 0x0000000410107c24 */ /* 0x002fc6000f8e0203 */
[----:B---3--:R-:W-:-:S04]  /*00b0*/  ISETP.GE.AND P0, PT, R0, R17, PT ;  /* 0x000000110000720c */ /* 0x008fc80003f06270 */
[----:B--2---:R-:W-:-:S13]  /*00c0*/  ISETP.GE.OR P0, PT, R16, UR6, P0 ;  /* 0x0000000610007c0c */ /* 0x004fda0008706670 */
[----:B------:R-:W-:Y:S05]  /*00d0*/  @P0 EXIT ;  /* 0x000000000000094d */ /* 0x000fea0003800000 */
[----:B------:R-:W0:Y:S01]  /*00e0*/  LDC R19, c[0x0][0x39c] ;  /* 0x0000e700ff137b82 */ /* 0x000e220000000800 */
[----:B------:R-:W1:Y:S01]  /*00f0*/  LDCU.64 UR4, c[0x0][0x358] ;  /* 0x00006b00ff0477ac */ /* 0x000e620008000a00 */
[----:B------:R-:W-:Y:S01]  /*0100*/  HFMA2 R24, -RZ, RZ, 0, 0 ;  /* 0x00000000ff187431 */ /* 0x000fe200000001ff */
[----:B0-----:R-:W-:-:S13]  /*0110*/  ISETP.GE.AND P0, PT, R19, 0x1, PT ;  /* 0x000000011300780c */ /* 0x001fda0003f06270 */
[----:B-1----:R-:W-:Y:S05]  /*0120*/  @!P0 BRA `(.L_x_0) ;  /* 0x0000000400e08947 */ /* 0x002fea0003800000 */
[C---:B------:R-:W-:Y:S01]  /*0130*/  ISETP.GE.U32.AND P1, PT, R19.reuse, 0x8, PT ;  /* 0x000000081300780c */ /* 0x040fe20003f26070 */
[----:B------:R-:W-:Y:S01]  /*0140*/  IMAD R20, R16, R19, RZ ;  /* 0x0000001310147224 */ /* 0x000fe200078e02ff */
[----:B------:R-:W-:Y:S02]  /*0150*/  LOP3.LUT R27, R19, 0x7, RZ, 0xc0, !PT ;  /* 0x00000007131b7812 */ /* 0x000fe400078ec0ff */
[----:B------:R-:W-:Y:S02]  /*0160*/  MOV R24, RZ ;  /* 0x000000ff00187202 */ /* 0x000fe40000000f00 */
[----:B------:R-:W-:Y:S02]  /*0170*/  ISETP.NE.AND P0, PT, R27, RZ, PT ;  /* 0x000000ff1b00720c */ /* 0x000fe40003f05270 */
[----:B------:R-:W-:-:S05]  /*0180*/  MOV R21, RZ ;  /* 0x000000ff00157202 */ /* 0x000fca0000000f00 */
[----:B------:R-:W-:Y:S06]  /*0190*/  @!P1 BRA `(.L_x_1) ;  /* 0x0000000000c49947 */ /* 0x000fec0003800000 */
[----:B------:R-:W0:Y:S01]  /*01a0*/  LDC.64 R2, c[0x0][0x380] ;  /* 0x0000e000ff027b82 */ /* 0x000e220000000a00 */
[----:B------:R-:W-:Y:S02]  /*01b0*/  LOP3.LUT R21, R19, 0x7ffffff8, RZ, 0xc0, !PT ;  /* 0x7ffffff813157812 */ /* 0x000fe400078ec0ff */
[----:B------:R-:W-:Y:S02]  /*01c0*/  MOV R24, RZ ;  /* 0x000000ff00187202 */ /* 0x000fe40000000f00 */
[----:B------:R-:W-:Y:S02]  /*01d0*/  MOV R18, R0 ;  /* 0x0000000000127202 */ /* 0x000fe40000000f00 */
[----:B------:R-:W-:Y:S01]  /*01e0*/  IADD3 R22, PT, PT, -R21, RZ, RZ ;  /* 0x000000ff15167210 */ /* 0x000fe20007ffe1ff */
[----:B0-----:R-:W-:-:S03]  /*01f0*/  IMAD.WIDE.U32 R2, R20, 0x4, R2 ;  /* 0x0000000414027825 */ /* 0x001fc600078e0002 */
[----:B------:R-:W-:-:S04]  /*0200*/  IADD3 R4, P1, PT, R2, 0x10, RZ ;  /* 0x0000001002047810 */ /* 0x000fc80007f3e0ff */
[----:B------:R-:W-:-:S09]  /*0210*/  IADD3.X R5, PT, PT, RZ, R3, RZ, P1, !PT ;  /* 0x00000003ff057210 */ /* 0x000fd20000ffe4ff */
.L_x_2:
[----:B------:R-:W0:Y:S01]  /*0220*/  LDC.64 R14, c[0x0][0x388] ;  /* 0x0000e200ff0e7b82 */ /* 0x000e220000000a00 */
[----:B------:R-:W-:Y:S02]  /*0230*/  MOV R2, R4 ;  /* 0x0000000400027202 */ /* 0x000fe40000000f00 */
[----:B------:R-:W-:-:S05]  /*0240*/  MOV R3, R5 ;  /* 0x0000000500037202 */ /* 0x000fca0000000f00 */
[----:B------:R-:W2:Y:S04]  /*0250*/  LDG.E R25, desc[UR4][R2.64+-0x10] ;  /* 0xfffff00402197981 */ /* 0x000ea8000c1e1900 */
[----:B------:R-:W3:Y:S04]  /*0260*/  LDG.E R23, desc[UR4][R2.64+-0xc] ;  /* 0xfffff40402177981 */ /* 0x000ee8000c1e1900 */
[----:B------:R-:W4:Y:S04]  /*0270*/  LDG.E R29, desc[UR4][R2.64+-0x8] ;  /* 0xfffff804021d7981 */ /* 0x000f28000c1e1900 */
[----:B------:R-:W5:Y:S01]  /*0280*/  LDG.E R28, desc[UR4][R2.64+-0x4] ;  /* 0xfffffc04021c7981 */ /* 0x000f62000c1e1900 */
[----:B0-----:R-:W-:-:S05]  /*0290*/  IMAD.WIDE R14, R18, 0x4, R14 ;  /* 0x00000004120e7825 */ /* 0x001fca00078e020e */
[----:B------:R0:W2:Y:S01]  /*02a0*/  LDG.E R26, desc[UR4][R14.64] ;  /* 0x000000040e1a7981 */ /* 0x0000a2000c1e1900 */
[----:B------:R-:W-:-:S04]  /*02b0*/  IMAD.WIDE R12, R17, 0x4, R14 ;  /* 0x00000004110c7825 */ /* 0x000fc800078e020e */
[C---:B------:R-:W-:Y:S02]  /*02c0*/  IMAD.WIDE R4, R17.reuse, 0x4, R12 ;  /* 0x0000000411047825 */ /* 0x040fe400078e020c */
[----:B------:R-:W3:Y:S02]  /*02d0*/  LDG.E R12, desc[UR4][R12.64] ;  /* 0x000000040c0c7981 */ /* 0x000ee4000c1e1900 */
[C---:B------:R-:W-:Y:S02]  /*02e0*/  IMAD.WIDE R8, R17.reuse, 0x4, R4 ;  /* 0x0000000411087825 */ /* 0x040fe400078e0204 */
[----:B------:R-:W4:Y:S02]  /*02f0*/  LDG.E R4, desc[UR4][R4.64] ;  /* 0x0000000404047981 */ /* 0x000f24000c1e1900 */
[C---:B------:R-:W-:Y:S02]  /*0300*/  IMAD.WIDE R6, R17.reuse, 0x4, R8 ;  /* 0x0000000411067825 */ /* 0x040fe400078e0208 */
[----:B------:R-:W5:Y:S02]  /*0310*/  LDG.E R8, desc[UR4][R8.64] ;  /* 0x0000000408087981 */ /* 0x000f64000c1e1900 */
[----:B------:R-:W-:-:S02]  /*0320*/  IMAD.WIDE R10, R17, 0x4, R6 ;  /* 0x00000004110a7825 */ /* 0x000fc400078e0206 */
[----:B------:R-:W5:Y:S04]  /*0330*/  LDG.E R5, desc[UR4][R2.64] ;  /* 0x0000000402057981 */ /* 0x000f68000c1e1900 */
[----:B------:R-:W5:Y:S01]  /*0340*/  LDG.E R6, desc[UR4][R6.64] ;  /* 0x0000000406067981 */ /* 0x000f62000c1e1900 */
[----:B0-----:R-:W-:-:S03]  /*0350*/  IMAD.WIDE R14, R17, 0x4, R10 ;  /* 0x00000004110e7825 */ /* 0x001fc600078e020a */
[----:B------:R-:W5:Y:S04]  /*0360*/  LDG.E R10, desc[UR4][R10.64] ;  /* 0x000000040a0a7981 */ /* 0x000f68000c1e1900 */
[----:B------:R-:W5:Y:S04]  /*0370*/  LDG.E R13, desc[UR4][R14.64] ;  /* 0x000000040e0d7981 */ /* 0x000f68000c1e1900 */
[----:B------:R-:W5:Y:S04]  /*0380*/  LDG.E R7, desc[UR4][R2.64+0x4] ;  /* 0x0000040402077981 */ /* 0x000f68000c1e1900 */
[----:B------:R-:W5:Y:S01]  /*0390*/  LDG.E R9, desc[UR4][R2.64+0xc] ;  /* 0x00000c0402097981 */ /* 0x000f62000c1e1900 */
[----:B--2---:R-:W-:Y:S01]  /*03a0*/  FFMA R26, R25, R26, R24 ;  /* 0x0000001a191a7223 */ /* 0x004fe20000000018 */
[----:B------:R-:W-:-:S02]  /*03b0*/  IMAD.WIDE R24, R17, 0x4, R14 ;  /* 0x0000000411187825 */ /* 0x000fc400078e020e */
[----:B------:R-:W2:Y:S04]  /*03c0*/  LDG.E R14, desc[UR4][R2.64+0x8] ;  /* 0x00000804020e7981 */ /* 0x000ea8000c1e1900 */
[----:B------:R-:W2:Y:S01]  /*03d0*/  LDG.E R24, desc[UR4][R24.64] ;  /* 0x0000000418187981 */ /* 0x000ea2000c1e1900 */
[----:B---3--:R-:W-:Y:S01]  /*03e0*/  FFMA R12, R23, R12, R26 ;  /* 0x0000000c170c7223 */ /* 0x008fe2000000001a */
[----:B------:R-:W-:-:S03]  /*03f0*/  IADD3 R22, PT, PT, R22, 0x8, RZ ;  /* 0x0000000816167810 */ /* 0x000fc60007ffe0ff */
[----:B----4-:R-:W-:Y:S01]  /*0400*/  FFMA R29, R29, R4, R12 ;  /* 0x000000041d1d7223 */ /* 0x010fe2000000000c */
[----:B------:R-:W-:-:S03]  /*0410*/  ISETP.NE.AND P1, PT, R22, RZ, PT ;  /* 0x000000ff1600720c */ /* 0x000fc60003f25270 */
[----:B-----5:R-:W-:Y:S01]  /*0420*/  FFMA R8, R28, R8, R29 ;  /* 0x000000081c087223 */ /* 0x020fe2000000001d */
[----:B------:R-:W-:-:S03]  /*0430*/  IADD3 R4, P2, PT, R2, 0x20, RZ ;  /* 0x0000002002047810 */ /* 0x000fc60007f5e0ff */
[----:B------:R-:W-:Y:S01]  /*0440*/  FFMA R6, R5, R6, R8 ;  /* 0x0000000605067223 */ /* 0x000fe20000000008 */
[----:B------:R-:W-:Y:S02]  /*0450*/  IADD3.X R5, PT, PT, RZ, R3, RZ, P2, !PT ;  /* 0x00000003ff057210 */ /* 0x000fe400017fe4ff */
[----:B------:R-:W-:Y:S01]  /*0460*/  LEA R18, R17, R18, 0x3 ;  /* 0x0000001211127211 */ /* 0x000fe200078e18ff */
[----:B------:R-:W-:-:S04]  /*0470*/  FFMA R7, R7, R10, R6 ;  /* 0x0000000a07077223 */ /* 0x000fc80000000006 */
[----:B--2---:R-:W-:-:S04]  /*0480*/  FFMA R14, R14, R13, R7 ;  /* 0x0000000d0e0e7223 */ /* 0x004fc80000000007 */
[----:B------:R-:W-:Y:S01]  /*0490*/  FFMA R24, R9, R24, R14 ;  /* 0x0000001809187223 */ /* 0x000fe2000000000e */
[----:B------:R-:W-:Y:S06]  /*04a0*/  @P1 BRA `(.L_x_2) ;  /* 0xfffffffc005c1947 */ /* 0x000fec000383ffff */
.L_x_1:
[----:B------:R-:W-:Y:S05]  /*04b0*/  @!P0 BRA `(.L_x_0) ;  /* 0x0000000000fc8947 */ /* 0x000fea0003800000 */
[----:B------:R-:W-:Y:S02]  /*04c0*/  ISETP.GE.U32.AND P1, PT, R27, 0x4, PT ;  /* 0x000000041b00780c */ /* 0x000fe40003f26070 */
[----:B------:R-:W-:-:S04]  /*04d0*/  LOP3.LUT R14, R19, 0x3, RZ, 0xc0, !PT ;  /* 0x00000003130e7812 */ /* 0x000fc800078ec0ff */
[----:B------:R-:W-:-:S07]  /*04e0*/  ISETP.NE.AND P0, PT, R14, RZ, PT ;  /* 0x000000ff0e00720c */ /* 0x000fce0003f05270 */
[----:B------:R-:W-:Y:S06]  /*04f0*/  @!P1 BRA `(.L_x_3) ;  /* 0x00000000006c9947 */ /* 0x000fec0003800000 */
[----:B------:R-:W0:Y:S01]  /*0500*/  LDC.64 R4, c[0x0][0x388] ;  /* 0x0000e200ff047b82 */ /* 0x000e220000000a00 */
[----:B------:R-:W1:Y:S01]  /*0510*/  LDCU.64 UR6, c[0x0][0x380] ;  /* 0x00007000ff0677ac */ /* 0x000e620008000a00 */
[----:B------:R-:W-:Y:S01]  /*0520*/  IMAD R7, R21, R17, R0 ;  /* 0x0000001115077224 */ /* 0x000fe200078e0200 */
[CC--:B------:R-:W-:Y:S02]  /*0530*/  IADD3 R3, PT, PT, R20.reuse, R21.reuse, RZ ;  /* 0x0000001514037210 */ /* 0x0c0fe40007ffe0ff */
[----:B------:R-:W-:-:S03]  /*0540*/  IADD3 R8, P1, PT, R20, R21, RZ ;  /* 0x0000001514087210 */ /* 0x000fc60007f3e0ff */
[----:B------:R-:W2:Y:S01]  /*0550*/  LDC.64 R12, c[0x0][0x380] ;  /* 0x0000e000ff0c7b82 */ /* 0x000ea20000000a00 */
[----:B0-----:R-:W-:-:S04]  /*0560*/  IMAD.WIDE R4, R7, 0x4, R4 ;  /* 0x0000000407047825 */ /* 0x001fc800078e0204 */
[----:B------:R-:W-:Y:S02]  /*0570*/  IMAD.WIDE R6, R17, 0x4, R4 ;  /* 0x0000000411067825 */ /* 0x000fe400078e0204 */
[----:B------:R-:W3:Y:S02]  /*0580*/  LDG.E R4, desc[UR4][R4.64] ;  /* 0x0000000404047981 */ /* 0x000ee4000c1e1900 */
[----:B--2---:R-:W-:Y:S01]  /*0590*/  IMAD.WIDE.U32 R12, R3, 0x4, R12 ;  /* 0x00000004030c7825 */ /* 0x004fe200078e000c */
[----:B------:R-:W-:Y:S02]  /*05a0*/  IADD3.X R3, PT, PT, RZ, RZ, RZ, P1, !PT ;  /* 0x000000ffff037210 */ /* 0x000fe40000ffe4ff */
[----:B-1----:R-:W-:-:S03]  /*05b0*/  LEA R2, P1, R8, UR6, 0x2 ;  /* 0x0000000608027c11 */ /* 0x002fc6000f8210ff */
[----:B------:R-:W3:Y:S01]  /*05c0*/  LDG.E R13, desc[UR4][R12.64] ;  /* 0x000000040c0d7981 */ /* 0x000ee2000c1e1900 */
[----:B------:R-:W-:Y:S01]  /*05d0*/  LEA.HI.X R3, R8, UR7, R3, 0x2, P1 ;  /* 0x0000000708037c11 */ /* 0x000fe200088f1403 */
[C---:B------:R-:W-:Y:S02]  /*05e0*/  IMAD.WIDE R8, R17.reuse, 0x4, R6 ;  /* 0x0000000411087825 */ /* 0x040fe400078e0206 */
[----:B------:R-:W2:Y:S04]  /*05f0*/  LDG.E R6, desc[UR4][R6.64] ;  /* 0x0000000406067981 */ /* 0x000ea8000c1e1900 */
[----:B------:R-:W2:Y:S01]  /*0600*/  LDG.E R15, desc[UR4][R2.64+0x4] ;  /* 0x00000404020f7981 */ /* 0x000ea2000c1e1900 */
[----:B------:R-:W-:-:S03]  /*0610*/  IMAD.WIDE R10, R17, 0x4, R8 ;  /* 0x00000004110a7825 */ /* 0x000fc600078e0208 */
[----:B------:R-:W4:Y:S04]  /*0620*/  LDG.E R22, desc[UR4][R8.64] ;  /* 0x0000000408167981 */ /* 0x000f28000c1e1900 */
[----:B------:R-:W4:Y:S04]  /*0630*/  LDG.E R18, desc[UR4][R2.64+0x8] ;  /* 0x0000080402127981 */ /* 0x000f28000c1e1900 */
[----:B------:R-:W5:Y:S04]  /*0640*/  LDG.E R26, desc[UR4][R2.64+0xc] ;  /* 0x00000c04021a7981 */ /* 0x000f68000c1e1900 */
[----:B------:R-:W5:Y:S01]  /*0650*/  LDG.E R10, desc[UR4][R10.64] ;  /* 0x000000040a0a7981 */ /* 0x000f62000c1e1900 */
[----:B------:R-:W-:Y:S01]  /*0660*/  IADD3 R21, PT, PT, R21, 0x4, RZ ;  /* 0x0000000415157810 */ /* 0x000fe20007ffe0ff */
[----:B---3--:R-:W-:-:S04]  /*0670*/  FFMA R24, R13, R4, R24 ;  /* 0x000000040d187223 */ /* 0x008fc80000000018 */
[----:B--2---:R-:W-:-:S04]  /*0680*/  FFMA R15, R15, R6, R24 ;  /* 0x000000060f0f7223 */ /* 0x004fc80000000018 */
[----:B----4-:R-:W-:-:S04]  /*0690*/  FFMA R15, R18, R22, R15 ;  /* 0x00000016120f7223 */ /* 0x010fc8000000000f */
[----:B-----5:R-:W-:-:S07]  /*06a0*/  FFMA R24, R26, R10, R15 ;  /* 0x0000000a1a187223 */ /* 0x020fce000000000f */
.L_x_3:
[----:B------:R-:W-:Y:S05]  /*06b0*/  @!P0 BRA `(.L_x_0) ;  /* 0x00000000007c8947 */ /* 0x000fea0003800000 */
[----:B------:R-:W-:Y:S01]  /*06c0*/  ISETP.NE.AND P1, PT, R14, 0x1, PT ;  /* 0x000000010e00780c */ /* 0x000fe20003f25270 */
[----:B------:R-:W0:Y:S01]  /*06d0*/  LDC.64 R10, c[0x0][0x380] ;  /* 0x0000e000ff0a7b82 */ /* 0x000e220000000a00 */
[----:B------:R-:W-:-:S04]  /*06e0*/  LOP3.LUT R19, R19, 0x1, RZ, 0xc0, !PT ;  /* 0x0000000113137812 */ /* 0x000fc800078ec0ff */
[----:B------:R-:W-:-:S03]  /*06f0*/  ISETP.NE.U32.AND P0, PT, R19, 0x1, PT ;  /* 0x000000011300780c */ /* 0x000fc60003f05070 */
[----:B------:R-:W1:Y:S04]  /*0700*/  LDC.64 R8, c[0x0][0x388] ;  /* 0x0000e200ff087b82 */ /* 0x000e680000000a00 */
[CC--:B------:R-:W-:Y:S02]  /*0710*/  @P1 IADD3 R13, PT, PT, R20.reuse, R21.reuse, RZ ;  /* 0x00000015140d1210 */ /* 0x0c0fe40007ffe0ff */
[----:B------:R-:W-:Y:S02]  /*0720*/  @P1 IADD3 R12, P2, PT, R20, R21, RZ ;  /* 0x00000015140c1210 */ /* 0x000fe40007f5e0ff */
[----:B------:R-:W2:Y:S02]  /*0730*/  @P1 LDC.64 R2, c[0x0][0x380] ;  /* 0x0000e000ff021b82 */ /* 0x000ea40000000a00 */
[----:B------:R-:W-:-:S06]  /*0740*/  @P1 IADD3.X R14, PT, PT, RZ, RZ, RZ, P2, !PT ;  /* 0x000000ffff0e1210 */ /* 0x000fcc00017fe4ff */
[----:B------:R-:W3:Y:S01]  /*0750*/  LDC.64 R4, c[0x0][0x380] ;  /* 0x0000e000ff047b82 */ /* 0x000ee20000000a00 */
[----:B0-----:R-:W-:-:S04]  /*0760*/  @P1 IMAD.WIDE.U32 R10, R13, 0x4, R10 ;  /* 0x000000040d0a1825 */ /* 0x001fc800078e000a */
[C---:B------:R-:W-:Y:S01]  /*0770*/  @P1 IMAD R13, R21.reuse, R17, R0 ;  /* 0x00000011150d1224 */ /* 0x040fe200078e0200 */
[----:B------:R-:W-:Y:S01]  /*0780*/  @P1 IADD3 R21, PT, PT, R21, 0x2, RZ ;  /* 0x0000000215151810 */ /* 0x000fe20007ffe0ff */
[----:B------:R-:W4:Y:S01]  /*0790*/  @P1 LDG.E R11, desc[UR4][R10.64] ;  /* 0x000000040a0b1981 */ /* 0x000f22000c1e1900 */
[----:B------:R-:W0:Y:S01]  /*07a0*/  LDC.64 R6, c[0x0][0x388] ;  /* 0x0000e200ff067b82 */ /* 0x000e220000000a00 */
[----:B-1----:R-:W-:Y:S01]  /*07b0*/  @P1 IMAD.WIDE R8, R13, 0x4, R8 ;  /* 0x000000040d081825 */ /* 0x002fe200078e0208 */
[----:B------:R-:W-:Y:S02]  /*07c0*/  @!P0 IADD3 R15, PT, PT, R20, R21, RZ ;  /* 0x00000015140f8210 */ /* 0x000fe40007ffe0ff */
[----:B--2---:R-:W-:Y:S01]  /*07d0*/  @P1 LEA R2, P2, R12, R2, 0x2 ;  /* 0x000000020c021211 */ /* 0x004fe200078410ff */
[----:B------:R-:W-:-:S03]  /*07e0*/  @!P0 IMAD R21, R21, R17, R0 ;  /* 0x0000001115158224 */ /* 0x000fc600078e0200 */
[----:B------:R-:W-:Y:S01]  /*07f0*/  @P1 LEA.HI.X R3, R12, R3, R14, 0x2, P2 ;  /* 0x000000030c031211 */ /* 0x000fe200010f140e */
[----:B------:R-:W-:Y:S01]  /*0800*/  @P1 IMAD.WIDE R12, R17, 0x4, R8 ;  /* 0x00000004110c1825 */ /* 0x000fe200078e0208 */
[----:B------:R-:W4:Y:S03]  /*0810*/  @P1 LDG.E R14, desc[UR4][R8.64] ;  /* 0x00000004080e1981 */ /* 0x000f26000c1e1900 */
[----:B---3--:R-:W-:Y:S01]  /*0820*/  @!P0 IMAD.WIDE.U32 R4, R15, 0x4, R4 ;  /* 0x000000040f048825 */ /* 0x008fe200078e0004 */
[----:B------:R-:W2:Y:S04]  /*0830*/  @P1 LDG.E R2, desc[UR4][R2.64+0x4] ;  /* 0x0000040402021981 */ /* 0x000ea8000c1e1900 */
[----:B------:R-:W2:Y:S01]  /*0840*/  @P1 LDG.E R12, desc[UR4][R12.64] ;  /* 0x000000040c0c1981 */ /* 0x000ea2000c1e1900 */
[----:B0-----:R-:W-:-:S03]  /*0850*/  @!P0 IMAD.WIDE R6, R21, 0x4, R6 ;  /* 0x0000000415068825 */ /* 0x001fc600078e0206 */
[----:B------:R-:W3:Y:S04]  /*0860*/  @!P0 LDG.E R5, desc[UR4][R4.64] ;  /* 0x0000000404058981 */ /* 0x000ee8000c1e1900 */
[----:B------:R-:W3:Y:S01]  /*0870*/  @!P0 LDG.E R6, desc[UR4][R6.64] ;  /* 0x0000000406068981 */ /* 0x000ee2000c1e1900 */
[----:B----4-:R-:W-:-:S04]  /*0880*/  @P1 FFMA R11, R11, R14, R24 ;  /* 0x0000000e0b0b1223 */ /* 0x010fc80000000018 */
[----:B--2---:R-:W-:-:S04]  /*0890*/  @P1 FFMA R24, R2, R12, R11 ;  /* 0x0000000c02181223 */ /* 0x004fc8000000000b */
[----:B---3--:R-:W-:-:S07]  /*08a0*/  @!P0 FFMA R24, R5, R6, R24 ;  /* 0x0000000605188223 */ /* 0x008fce0000000018 */
.L_x_0:
[----:B------:R-:W0:Y:S01]  /*08b0*/  LDC.64 R2, c[0x0][0x390] ;  /* 0x0000e400ff027b82 */ /* 0x000e220000000a00 */
[----:B------:R-:W-:-:S04]  /*08c0*/  IMAD R17, R16, R17, R0 ;  /* 0x0000001110117224 */ /* 0x000fc800078e0200 */
[----:B0-----:R-:W-:-:S05]  /*08d0*/  IMAD.WIDE R2, R17, 0x4, R2 ;  /* 0x0000000411027825 */ /* 0x001fca00078e0202 */
[----:B------:R-:W-:Y:S01]  /*08e0*/  STG.E desc[UR4][R2.64], R24 ;  /* 0x0000001802007986 */ /* 0x000fe2000c101904 */
[----:B------:R-:W-:Y:S05]  /*08f0*/  EXIT ;  /* 0x000000000000794d */ /* 0x000fea0003800000 */
.L_x_4:
[----:B------:R-:W-:-:S00]  /*0900*/  BRA `(.L_x_4) ;  /* 0xfffffffc00fc7947 */ /* 0x000fc0000383ffff */
[----:B------:R-:W-:-:S00]  /*0910*/  NOP ;  /* 0x0000000000007918 */ /* 0x000fc00000000000 */
        /* <DEDUP_REMOVED lines=14> */
.L_x_5:


//--------------------- .nv.shared.reserved.0     --------------------------
	.section	.nv.shared.reserved.0,"aw",@nobits
	.weak		__nv_reservedSMEM_offset_0_alias
	.size		__nv_reservedSMEM_offset_0_alias, 0, 64
	.other		__nv_reservedSMEM_offset_0_alias,@"STO_CUDA_RESERVED_SHARED STV_DEFAULT"
__nv_reservedSMEM_offset_0_alias:
	.zero		0
	.zero		64


//--------------------- .nv.constant0._Z19matrixMultGPUKernelPfS_S_iii --------------------------
	.section	.nv.constant0._Z19matrixMultGPUKernelPfS_S_iii,"a",@progbits
	.sectionflags	@""
	.align	4
.nv.constant0._Z19matrixMultGPUKernelPfS_S_iii:
	.zero		932


//--------------------- SYMBOLS --------------------------

	.type		.nv.reservedSmem.offset0,@object
	.size		.nv.reservedSmem.offset0,0x4
